//
// Generated by NVIDIA NVVM Compiler
//
// Compiler Build ID: CL-36424714
// Cuda compilation tools, release 13.0, V13.0.88
// Based on NVVM 20.0.0
//

.version 9.0
.target sm_100
.address_size 64

	// .globl	_Z4copyPfS_j

.visible .entry _Z4copyPfS_j(
	.param .u64 .ptr .align 1 _Z4copyPfS_j_param_0,
	.param .u64 .ptr .align 1 _Z4copyPfS_j_param_1,
	.param .u32 _Z4copyPfS_j_param_2
)
{
	.reg .pred 	%p<3>;
	.reg .b32 	%r<11>;
	.reg .b32 	%f<2>;
	.reg .b64 	%rd<8>;

	ld.param.u64 	%rd3, [_Z4copyPfS_j_param_0];
	ld.param.u64 	%rd4, [_Z4copyPfS_j_param_1];
	ld.param.u32 	%r6, [_Z4copyPfS_j_param_2];
	mov.u32 	%r7, %ctaid.x;
	mov.u32 	%r1, %ntid.x;
	mov.u32 	%r8, %tid.x;
	mad.lo.s32 	%r10, %r7, %r1, %r8;
	setp.ge.u32 	%p1, %r10, %r6;
	@%p1 bra 	$L__BB0_3;
	mov.u32 	%r9, %nctaid.x;
	mul.lo.s32 	%r3, %r1, %r9;
	cvta.to.global.u64 	%rd1, %rd4;
	cvta.to.global.u64 	%rd2, %rd3;
$L__BB0_2:
	mul.wide.u32 	%rd5, %r10, 4;
	add.s64 	%rd6, %rd1, %rd5;
	ld.global.f32 	%f1, [%rd6];
	add.s64 	%rd7, %rd2, %rd5;
	st.global.f32 	[%rd7], %f1;
	add.s32 	%r10, %r10, %r3;
	setp.lt.u32 	%p2, %r10, %r6;
	@%p2 bra 	$L__BB0_2;
$L__BB0_3:
	ret;

}
	// .globl	_Z11copy_unrollPfS_j
.visible .entry _Z11copy_unrollPfS_j(
	.param .u64 .ptr .align 1 _Z11copy_unrollPfS_j_param_0,
	.param .u64 .ptr .align 1 _Z11copy_unrollPfS_j_param_1,
	.param .u32 _Z11copy_unrollPfS_j_param_2
)
{
	.reg .pred 	%p<6>;
	.reg .b32 	%r<14>;
	.reg .b32 	%f<5>;
	.reg .b64 	%rd<17>;

	ld.param.u64 	%rd3, [_Z11copy_unrollPfS_j_param_0];
	ld.param.u64 	%rd4, [_Z11copy_unrollPfS_j_param_1];
	ld.param.u32 	%r8, [_Z11copy_unrollPfS_j_param_2];
	cvta.to.global.u64 	%rd1, %rd3;
	cvta.to.global.u64 	%rd2, %rd4;
	mov.u32 	%r9, %ctaid.x;
	mov.u32 	%r10, %ntid.x;
	mov.u32 	%r11, %tid.x;
	mad.lo.s32 	%r13, %r9, %r10, %r11;
	mov.u32 	%r12, %nctaid.x;
	mul.lo.s32 	%r2, %r10, %r12;
	setp.ge.u32 	%p1, %r13, %r8;
	@%p1 bra 	$L__BB1_5;
$L__BB1_1:
	.pragma "nounroll";
	mul.wide.u32 	%rd5, %r13, 4;
	add.s64 	%rd6, %rd2, %rd5;
	ld.global.f32 	%f1, [%rd6];
	add.s64 	%rd7, %rd1, %rd5;
	st.global.f32 	[%rd7], %f1;
	add.s32 	%r4, %r13, %r2;
	setp.ge.u32 	%p2, %r4, %r8;
	@%p2 bra 	$L__BB1_5;
	mul.wide.u32 	%rd8, %r4, 4;
	add.s64 	%rd9, %rd2, %rd8;
	ld.global.f32 	%f2, [%rd9];
	add.s64 	%rd10, %rd1, %rd8;
	st.global.f32 	[%rd10], %f2;
	add.s32 	%r5, %r4, %r2;
	setp.ge.u32 	%p3, %r5, %r8;
	@%p3 bra 	$L__BB1_5;
	mul.wide.u32 	%rd11, %r5, 4;
	add.s64 	%rd12, %rd2, %rd11;
	ld.global.f32 	%f3, [%rd12];
	add.s64 	%rd13, %rd1, %rd11;
	st.global.f32 	[%rd13], %f3;
	add.s32 	%r6, %r5, %r2;
	setp.ge.u32 	%p4, %r6, %r8;
	@%p4 bra 	$L__BB1_5;
	mul.wide.u32 	%rd14, %r6, 4;
	add.s64 	%rd15, %rd2, %rd14;
	ld.global.f32 	%f4, [%rd15];
	add.s64 	%rd16, %rd1, %rd14;
	st.global.f32 	[%rd16], %f4;
	add.s32 	%r13, %r6, %r2;
	setp.lt.u32 	%p5, %r13, %r8;
	@%p5 bra 	$L__BB1_1;
$L__BB1_5:
	ret;

}
	// .globl	_Z5copy2PfS_j
.visible .entry _Z5copy2PfS_j(
	.param .u64 .ptr .align 1 _Z5copy2PfS_j_param_0,
	.param .u64 .ptr .align 1 _Z5copy2PfS_j_param_1,
	.param .u32 _Z5copy2PfS_j_param_2
)
{
	.reg .pred 	%p<3>;
	.reg .b32 	%r<12>;
	.reg .b32 	%f<3>;
	.reg .b64 	%rd<8>;

	ld.param.u64 	%rd3, [_Z5copy2PfS_j_param_0];
	ld.param.u64 	%rd4, [_Z5copy2PfS_j_param_1];
	ld.param.u32 	%r7, [_Z5copy2PfS_j_param_2];
	mov.u32 	%r8, %ctaid.x;
	mov.u32 	%r1, %ntid.x;
	mov.u32 	%r9, %tid.x;
	mad.lo.s32 	%r11, %r8, %r1, %r9;
	shr.u32 	%r3, %r7, 1;
	setp.ge.u32 	%p1, %r11, %r3;
	@%p1 bra 	$L__BB2_3;
	mov.u32 	%r10, %nctaid.x;
	mul.lo.s32 	%r4, %r1, %r10;
	cvta.to.global.u64 	%rd1, %rd4;
	cvta.to.global.u64 	%rd2, %rd3;
$L__BB2_2:
	mul.wide.u32 	%rd5, %r11, 8;
	add.s64 	%rd6, %rd2, %rd5;
	add.s64 	%rd7, %rd1, %rd5;
	ld.global.v2.f32 	{%f1, %f2}, [%rd7];
	st.global.v2.f32 	[%rd6], {%f1, %f2};
	add.s32 	%r11, %r11, %r4;
	setp.lt.u32 	%p2, %r11, %r3;
	@%p2 bra 	$L__BB2_2;
$L__BB2_3:
	ret;

}
	// .globl	_Z5copy4PfS_j
.visible .entry _Z5copy4PfS_j(
	.param .u64 .ptr .align 1 _Z5copy4PfS_j_param_0,
	.param .u64 .ptr .align 1 _Z5copy4PfS_j_param_1,
	.param .u32 _Z5copy4PfS_j_param_2
)
{
	.reg .pred 	%p<3>;
	.reg .b32 	%r<12>;
	.reg .b32 	%f<5>;
	.reg .b64 	%rd<8>;

	ld.param.u64 	%rd3, [_Z5copy4PfS_j_param_0];
	ld.param.u64 	%rd4, [_Z5copy4PfS_j_param_1];
	ld.param.u32 	%r7, [_Z5copy4PfS_j_param_2];
	mov.u32 	%r8, %ctaid.x;
	mov.u32 	%r1, %ntid.x;
	mov.u32 	%r9, %tid.x;
	mad.lo.s32 	%r11, %r8, %r1, %r9;
	shr.u32 	%r3, %r7, 2;
	setp.ge.u32 	%p1, %r11, %r3;
	@%p1 bra 	$L__BB3_3;
	mov.u32 	%r10, %nctaid.x;
	mul.lo.s32 	%r4, %r1, %r10;
	cvta.to.global.u64 	%rd1, %rd4;
	cvta.to.global.u64 	%rd2, %rd3;
$L__BB3_2:
	mul.wide.u32 	%rd5, %r11, 16;
	add.s64 	%rd6, %rd2, %rd5;
	add.s64 	%rd7, %rd1, %rd5;
	ld.global.v4.f32 	{%f1, %f2, %f3, %f4}, [%rd7];
	st.global.v4.f32 	[%rd6], {%f1, %f2, %f3, %f4};
	add.s32 	%r11, %r11, %r4;
	setp.lt.u32 	%p2, %r11, %r3;
	@%p2 bra 	$L__BB3_2;
$L__BB3_3:
	ret;

}
	// .globl	_Z12copy4_unrollPfS_j
.visible .entry _Z12copy4_unrollPfS_j(
	.param .u64 .ptr .align 1 _Z12copy4_unrollPfS_j_param_0,
	.param .u64 .ptr .align 1 _Z12copy4_unrollPfS_j_param_1,
	.param .u32 _Z12copy4_unrollPfS_j_param_2
)
{
	.reg .pred 	%p<6>;
	.reg .b32 	%r<15>;
	.reg .b32 	%f<17>;
	.reg .b64 	%rd<17>;

	ld.param.u64 	%rd3, [_Z12copy4_unrollPfS_j_param_0];
	ld.param.u64 	%rd4, [_Z12copy4_unrollPfS_j_param_1];
	ld.param.u32 	%r9, [_Z12copy4_unrollPfS_j_param_2];
	cvta.to.global.u64 	%rd1, %rd3;
	cvta.to.global.u64 	%rd2, %rd4;
	mov.u32 	%r10, %ctaid.x;
	mov.u32 	%r11, %ntid.x;
	mov.u32 	%r12, %tid.x;
	mad.lo.s32 	%r14, %r10, %r11, %r12;
	mov.u32 	%r13, %nctaid.x;
	mul.lo.s32 	%r2, %r11, %r13;
	shr.u32 	%r3, %r9, 2;
	setp.ge.u32 	%p1, %r14, %r3;
	@%p1 bra 	$L__BB4_5;
$L__BB4_1:
	.pragma "nounroll";
	mul.wide.u32 	%rd5, %r14, 16;
	add.s64 	%rd6, %rd1, %rd5;
	add.s64 	%rd7, %rd2, %rd5;
	ld.global.v4.f32 	{%f1, %f2, %f3, %f4}, [%rd7];
	st.global.v4.f32 	[%rd6], {%f1, %f2, %f3, %f4};
	add.s32 	%r5, %r14, %r2;
	setp.ge.u32 	%p2, %r5, %r3;
	@%p2 bra 	$L__BB4_5;
	mul.wide.u32 	%rd8, %r5, 16;
	add.s64 	%rd9, %rd1, %rd8;
	add.s64 	%rd10, %rd2, %rd8;
	ld.global.v4.f32 	{%f5, %f6, %f7, %f8}, [%rd10];
	st.global.v4.f32 	[%rd9], {%f5, %f6, %f7, %f8};
	add.s32 	%r6, %r5, %r2;
	setp.ge.u32 	%p3, %r6, %r3;
	@%p3 bra 	$L__BB4_5;
	mul.wide.u32 	%rd11, %r6, 16;
	add.s64 	%rd12, %rd1, %rd11;
	add.s64 	%rd13, %rd2, %rd11;
	ld.global.v4.f32 	{%f9, %f10, %f11, %f12}, [%rd13];
	st.global.v4.f32 	[%rd12], {%f9, %f10, %f11, %f12};
	add.s32 	%r7, %r6, %r2;
	setp.ge.u32 	%p4, %r7, %r3;
	@%p4 bra 	$L__BB4_5;
	mul.wide.u32 	%rd14, %r7, 16;
	add.s64 	%rd15, %rd1, %rd14;
	add.s64 	%rd16, %rd2, %rd14;
	ld.global.v4.f32 	{%f13, %f14, %f15, %f16}, [%rd16];
	st.global.v4.f32 	[%rd15], {%f13, %f14, %f15, %f16};
	add.s32 	%r14, %r7, %r2;
	setp.lt.u32 	%p5, %r14, %r3;
	@%p5 bra 	$L__BB4_1;
$L__BB4_5:
	ret;

}


// ===== COMPILED SASS (sm_100) =====

	.target	sm_100

	.elftype	@"ET_EXEC"


//--------------------- .note.nv.tkinfo           --------------------------
	.section	.note.nv.tkinfo,"",@"SHT_NOTE"
	.sectionflags	@"SHF_NOTE_NV_TKINFO"
	.tkinfo
        /*0018*/ 	.word	0x00000002
        /*0030*/ 	.string	""
        /*0030*/ 	.string	"ptxas"
        /*0030*/ 	.string	"Cuda compilation tools, release 13.0, V13.0.88"
        /*0030*/ 	.string	"Build cuda_13.0.r13.0/compiler.36424714_0"
        /*0030*/ 	.string	"-arch sm_100 -m 64 "



//--------------------- .note.nv.cuinfo           --------------------------
	.section	.note.nv.cuinfo,"",@"SHT_NOTE"
	.sectionflags	@"SHF_NOTE_NV_CUINFO"
        /*0018*/ 	.short	0x0002
        /*001a*/ 	.short	0x0064
        /*001c*/ 	.short	0x0082
	.zero		2


//--------------------- .nv.info                  --------------------------
	.section	.nv.info,"",@"SHT_CUDA_INFO"
	.align	4


	//----- nvinfo : EIATTR_REGCOUNT
	.align		4
        /*0000*/ 	.byte	0x04, 0x2f
        /*0002*/ 	.short	(.L_1 - .L_0)
	.align		4
.L_0:
        /*0004*/ 	.word	index@(_Z4copyPfS_j)
        /*0008*/ 	.word	0x0000000e


	//----- nvinfo : EIATTR_FRAME_SIZE
	.align		4
.L_1:
        /*000c*/ 	.byte	0x04, 0x11
        /*000e*/ 	.short	(.L_3 - .L_2)
	.align		4
.L_2:
        /*0010*/ 	.word	index@(_Z4copyPfS_j)
        /*0014*/ 	.word	0x00000000


	//----- nvinfo : EIATTR_REGCOUNT
	.align		4
.L_3:
        /*0018*/ 	.byte	0x04, 0x2f
        /*001a*/ 	.short	(.L_5 - .L_4)
	.align		4
.L_4:
        /*001c*/ 	.word	index@(_Z11copy_unrollPfS_j)
        /*0020*/ 	.word	0x00000012


	//----- nvinfo : EIATTR_FRAME_SIZE
	.align		4
.L_5:
        /*0024*/ 	.byte	0x04, 0x11
        /*0026*/ 	.short	(.L_7 - .L_6)
	.align		4
.L_6:
        /*0028*/ 	.word	index@(_Z11copy_unrollPfS_j)
        /*002c*/ 	.word	0x00000000


	//----- nvinfo : EIATTR_REGCOUNT
	.align		4
.L_7:
        /*0030*/ 	.byte	0x04, 0x2f
        /*0032*/ 	.short	(.L_9 - .L_8)
	.align		4
.L_8:
        /*0034*/ 	.word	index@(_Z5copy2PfS_j)
        /*0038*/ 	.word	0x0000000e


	//----- nvinfo : EIATTR_FRAME_SIZE
	.align		4
.L_9:
        /*003c*/ 	.byte	0x04, 0x11
        /*003e*/ 	.short	(.L_11 - .L_10)
	.align		4
.L_10:
        /*0040*/ 	.word	index@(_Z5copy2PfS_j)
        /*0044*/ 	.word	0x00000000


	//----- nvinfo : EIATTR_REGCOUNT
	.align		4
.L_11:
        /*0048*/ 	.byte	0x04, 0x2f
        /*004a*/ 	.short	(.L_13 - .L_12)
	.align		4
.L_12:
        /*004c*/ 	.word	index@(_Z5copy4PfS_j)
        /*0050*/ 	.word	0x00000012


	//----- nvinfo : EIATTR_FRAME_SIZE
	.align		4
.L_13:
        /*0054*/ 	.byte	0x04, 0x11
        /*0056*/ 	.short	(.L_15 - .L_14)
	.align		4
.L_14:
        /*0058*/ 	.word	index@(_Z5copy4PfS_j)
        /*005c*/ 	.word	0x00000000


	//----- nvinfo : EIATTR_REGCOUNT
	.align		4
.L_15:
        /*0060*/ 	.byte	0x04, 0x2f
        /*0062*/ 	.short	(.L_17 - .L_16)
	.align		4
.L_16:
        /*0064*/ 	.word	index@(_Z12copy4_unrollPfS_j)
        /*0068*/ 	.word	0x00000014


	//----- nvinfo : EIATTR_FRAME_SIZE
	.align		4
.L_17:
        /*006c*/ 	.byte	0x04, 0x11
        /*006e*/ 	.short	(.L_19 - .L_18)
	.align		4
.L_18:
        /*0070*/ 	.word	index@(_Z12copy4_unrollPfS_j)
        /*0074*/ 	.word	0x00000000


	//----- nvinfo : EIATTR_MIN_STACK_SIZE
	.align		4
.L_19:
        /*0078*/ 	.byte	0x04, 0x12
        /*007a*/ 	.short	(.L_21 - .L_20)
	.align		4
.L_20:
        /*007c*/ 	.word	index@(_Z12copy4_unrollPfS_j)
        /*0080*/ 	.word	0x00000000


	//----- nvinfo : EIATTR_MIN_STACK_SIZE
	.align		4
.L_21:
        /*0084*/ 	.byte	0x04, 0x12
        /*0086*/ 	.short	(.L_23 - .L_22)
	.align		4
.L_22:
        /*0088*/ 	.word	index@(_Z5copy4PfS_j)
        /*008c*/ 	.word	0x00000000


	//----- nvinfo : EIATTR_MIN_STACK_SIZE
	.align		4
.L_23:
        /*0090*/ 	.byte	0x04, 0x12
        /*0092*/ 	.short	(.L_25 - .L_24)
	.align		4
.L_24:
        /*0094*/ 	.word	index@(_Z5copy2PfS_j)
        /*0098*/ 	.word	0x00000000


	//----- nvinfo : EIATTR_MIN_STACK_SIZE
	.align		4
.L_25:
        /*009c*/ 	.byte	0x04, 0x12
        /*009e*/ 	.short	(.L_27 - .L_26)
	.align		4
.L_26:
        /*00a0*/ 	.word	index@(_Z11copy_unrollPfS_j)
        /*00a4*/ 	.word	0x00000000


	//----- nvinfo : EIATTR_MIN_STACK_SIZE
	.align		4
.L_27:
        /*00a8*/ 	.byte	0x04, 0x12
        /*00aa*/ 	.short	(.L_29 - .L_28)
	.align		4
.L_28:
        /*00ac*/ 	.word	index@(_Z4copyPfS_j)
        /*00b0*/ 	.word	0x00000000
.L_29:


//--------------------- .nv.compat                --------------------------
	.section	.nv.compat,"",@"SHT_CUDA_COMPAT_INFO"
	.align	4
        /*0000*/ 	.byte	0x02, 0x09, 0x00, 0x00, 0x02, 0x02, 0x01, 0x00, 0x02, 0x05, 0x05, 0x00, 0x03, 0x07, 0x01, 0x01
        /*0010*/ 	.byte	0x02, 0x03, 0x00, 0x00, 0x02, 0x06, 0x01, 0x00, 0x04, 0x0b, 0x08, 0x00, 0x09, 0x00, 0x00, 0x00
        /*0020*/ 	.byte	0x00, 0x00, 0x00, 0x00


//--------------------- .nv.info._Z12copy4_unrollPfS_j --------------------------
	.section	.nv.info._Z12copy4_unrollPfS_j,"",@"SHT_CUDA_INFO"
	.sectionflags	@""
	.align	4


	//----- nvinfo : EIATTR_CUDA_API_VERSION
	.align		4
        /*0000*/ 	.byte	0x04, 0x37
        /*0002*/ 	.short	(.L_31 - .L_30)
.L_30:
        /*0004*/ 	.word	0x00000082


	//----- nvinfo : EIATTR_KPARAM_INFO
	.align		4
.L_31:
        /*0008*/ 	.byte	0x04, 0x17
        /*000a*/ 	.short	(.L_33 - .L_32)
.L_32:
        /*000c*/ 	.word	0x00000000
        /*0010*/ 	.short	0x0002
        /*0012*/ 	.short	0x0010
        /*0014*/ 	.byte	0x00, 0xf0, 0x11, 0x00


	//----- nvinfo : EIATTR_KPARAM_INFO
	.align		4
.L_33:
        /*0018*/ 	.byte	0x04, 0x17
        /*001a*/ 	.short	(.L_35 - .L_34)
.L_34:
        /*001c*/ 	.word	0x00000000
        /*0020*/ 	.short	0x0001
        /*0022*/ 	.short	0x0008
        /*0024*/ 	.byte	0x00, 0xf5, 0x21, 0x00


	//----- nvinfo : EIATTR_KPARAM_INFO
	.align		4
.L_35:
        /*0028*/ 	.byte	0x04, 0x17
        /*002a*/ 	.short	(.L_37 - .L_36)
.L_36:
        /*002c*/ 	.word	0x00000000
        /*0030*/ 	.short	0x0000
        /*0032*/ 	.short	0x0000
        /*0034*/ 	.byte	0x00, 0xf5, 0x21, 0x00


	//----- nvinfo : EIATTR_SPARSE_MMA_MASK
	.align		4
.L_37:
        /*0038*/ 	.byte	0x03, 0x50
        /*003a*/ 	.short	0x0000


	//----- nvinfo : EIATTR_MAXREG_COUNT
	.align		4
        /*003c*/ 	.byte	0x03, 0x1b
        /*003e*/ 	.short	0x00ff


	//----- nvinfo : EIATTR_MERCURY_ISA_VERSION
	.align		4
        /*0040*/ 	.byte	0x03, 0x5f
        /*0042*/ 	.short	0x0101


	//----- nvinfo : EIATTR_VRC_CTA_INIT_COUNT
	.align		4
        /*0044*/ 	.byte	0x02, 0x4a
	.zero		1
	.zero		1


	//----- nvinfo : EIATTR_EXIT_INSTR_OFFSETS
	.align		4
        /*0048*/ 	.byte	0x04, 0x1c
        /*004a*/ 	.short	(.L_39 - .L_38)


	//   ....[0]....
.L_38:
        /*004c*/ 	.word	0x000000a0


	//   ....[1]....
        /*0050*/ 	.word	0x00000170


	//   ....[2]....
        /*0054*/ 	.word	0x00000200


	//   ....[3]....
        /*0058*/ 	.word	0x00000290


	//   ....[4]....
        /*005c*/ 	.word	0x00000330


	//----- nvinfo : EIATTR_CRS_STACK_SIZE
	.align		4
.L_39:
        /*0060*/ 	.byte	0x04, 0x1e
        /*0062*/ 	.short	(.L_41 - .L_40)
.L_40:
        /*0064*/ 	.word	0x00000000


	//----- nvinfo : EIATTR_CBANK_PARAM_SIZE
	.align		4
.L_41:
        /*0068*/ 	.byte	0x03, 0x19
        /*006a*/ 	.short	0x0014


	//----- nvinfo : EIATTR_PARAM_CBANK
	.align		4
        /*006c*/ 	.byte	0x04, 0x0a
        /*006e*/ 	.short	(.L_43 - .L_42)
	.align		4
.L_42:
        /*0070*/ 	.word	index@(.nv.constant0._Z12copy4_unrollPfS_j)
        /*0074*/ 	.short	0x0380
        /*0076*/ 	.short	0x0014


	//----- nvinfo : EIATTR_SW_WAR
	.align		4
.L_43:
        /*0078*/ 	.byte	0x04, 0x36
        /*007a*/ 	.short	(.L_45 - .L_44)
.L_44:
        /*007c*/ 	.word	0x00000008
.L_45:


//--------------------- .nv.info._Z5copy4PfS_j    --------------------------
	.section	.nv.info._Z5copy4PfS_j,"",@"SHT_CUDA_INFO"
	.sectionflags	@""
	.align	4


	//----- nvinfo : EIATTR_CUDA_API_VERSION
	.align		4
        /*0000*/ 	.byte	0x04, 0x37
        /*0002*/ 	.short	(.L_47 - .L_46)
.L_46:
        /*0004*/ 	.word	0x00000082


	//----- nvinfo : EIATTR_KPARAM_INFO
	.align		4
.L_47:
        /*0008*/ 	.byte	0x04, 0x17
        /*000a*/ 	.short	(.L_49 - .L_48)
.L_48:
        /*000c*/ 	.word	0x00000000
        /*0010*/ 	.short	0x0002
        /*0012*/ 	.short	0x0010
        /*0014*/ 	.byte	0x00, 0xf0, 0x11, 0x00


	//----- nvinfo : EIATTR_KPARAM_INFO
	.align		4
.L_49:
        /*0018*/ 	.byte	0x04, 0x17
        /*001a*/ 	.short	(.L_51 - .L_50)
.L_50:
        /*001c*/ 	.word	0x00000000
        /*0020*/ 	.short	0x0001
        /*0022*/ 	.short	0x0008
        /*0024*/ 	.byte	0x00, 0xf5, 0x21, 0x00


	//----- nvinfo : EIATTR_KPARAM_INFO
	.align		4
.L_51:
        /*0028*/ 	.byte	0x04, 0x17
        /*002a*/ 	.short	(.L_53 - .L_52)
.L_52:
        /*002c*/ 	.word	0x00000000
        /*0030*/ 	.short	0x0000
        /*0032*/ 	.short	0x0000
        /*0034*/ 	.byte	0x00, 0xf5, 0x21, 0x00


	//----- nvinfo : EIATTR_SPARSE_MMA_MASK
	.align		4
.L_53:
        /*0038*/ 	.byte	0x03, 0x50
        /*003a*/ 	.short	0x0000


	//----- nvinfo : EIATTR_MAXREG_COUNT
	.align		4
        /*003c*/ 	.byte	0x03, 0x1b
        /*003e*/ 	.short	0x00ff


	//----- nvinfo : EIATTR_MERCURY_ISA_VERSION
	.align		4
        /*0040*/ 	.byte	0x03, 0x5f
        /*0042*/ 	.short	0x0101


	//----- nvinfo : EIATTR_VRC_CTA_INIT_COUNT
	.align		4
        /*0044*/ 	.byte	0x02, 0x4a
	.zero		1
	.zero		1


	//----- nvinfo : EIATTR_EXIT_INSTR_OFFSETS
	.align		4
        /*0048*/ 	.byte	0x04, 0x1c
        /*004a*/ 	.short	(.L_55 - .L_54)


	//   ....[0]....
.L_54:
        /*004c*/ 	.word	0x00000080


	//   ....[1]....
        /*0050*/ 	.word	0x00000150


	//----- nvinfo : EIATTR_CRS_STACK_SIZE
	.align		4
.L_55:
        /*0054*/ 	.byte	0x04, 0x1e
        /*0056*/ 	.short	(.L_57 - .L_56)
.L_56:
        /*0058*/ 	.word	0x00000000


	//----- nvinfo : EIATTR_CBANK_PARAM_SIZE
	.align		4
.L_57:
        /*005c*/ 	.byte	0x03, 0x19
        /*005e*/ 	.short	0x0014


	//----- nvinfo : EIATTR_PARAM_CBANK
	.align		4
        /*0060*/ 	.byte	0x04, 0x0a
        /*0062*/ 	.short	(.L_59 - .L_58)
	.align		4
.L_58:
        /*0064*/ 	.word	index@(.nv.constant0._Z5copy4PfS_j)
        /*0068*/ 	.short	0x0380
        /*006a*/ 	.short	0x0014


	//----- nvinfo : EIATTR_SW_WAR
	.align		4
.L_59:
        /*006c*/ 	.byte	0x04, 0x36
        /*006e*/ 	.short	(.L_61 - .L_60)
.L_60:
        /*0070*/ 	.word	0x00000008
.L_61:


//--------------------- .nv.info._Z5copy2PfS_j    --------------------------
	.section	.nv.info._Z5copy2PfS_j,"",@"SHT_CUDA_INFO"
	.sectionflags	@""
	.align	4


	//----- nvinfo : EIATTR_CUDA_API_VERSION
	.align		4
        /*0000*/ 	.byte	0x04, 0x37
        /*0002*/ 	.short	(.L_63 - .L_62)
.L_62:
        /*0004*/ 	.word	0x00000082


	//----- nvinfo : EIATTR_KPARAM_INFO
	.align		4
.L_63:
        /*0008*/ 	.byte	0x04, 0x17
        /*000a*/ 	.short	(.L_65 - .L_64)
.L_64:
        /*000c*/ 	.word	0x00000000
        /*0010*/ 	.short	0x0002
        /*0012*/ 	.short	0x0010
        /*0014*/ 	.byte	0x00, 0xf0, 0x11, 0x00


	//----- nvinfo : EIATTR_KPARAM_INFO
	.align		4
.L_65:
        /*0018*/ 	.byte	0x04, 0x17
        /*001a*/ 	.short	(.L_67 - .L_66)
.L_66:
        /*001c*/ 	.word	0x00000000
        /*0020*/ 	.short	0x0001
        /*0022*/ 	.short	0x0008
        /*0024*/ 	.byte	0x00, 0xf5, 0x21, 0x00


	//----- nvinfo : EIATTR_KPARAM_INFO
	.align		4
.L_67:
        /*0028*/ 	.byte	0x04, 0x17
        /*002a*/ 	.short	(.L_69 - .L_68)
.L_68:
        /*002c*/ 	.word	0x00000000
        /*0030*/ 	.short	0x0000
        /*0032*/ 	.short	0x0000
        /*0034*/ 	.byte	0x00, 0xf5, 0x21, 0x00


	//----- nvinfo : EIATTR_SPARSE_MMA_MASK
	.align		4
.L_69:
        /*0038*/ 	.byte	0x03, 0x50
        /*003a*/ 	.short	0x0000


	//----- nvinfo : EIATTR_MAXREG_COUNT
	.align		4
        /*003c*/ 	.byte	0x03, 0x1b
        /*003e*/ 	.short	0x00ff


	//----- nvinfo : EIATTR_MERCURY_ISA_VERSION
	.align		4
        /*0040*/ 	.byte	0x03, 0x5f
        /*0042*/ 	.short	0x0101


	//----- nvinfo : EIATTR_VRC_CTA_INIT_COUNT
	.align		4
        /*0044*/ 	.byte	0x02, 0x4a
	.zero		1
	.zero		1


	//----- nvinfo : EIATTR_EXIT_INSTR_OFFSETS
	.align		4
        /*0048*/ 	.byte	0x04, 0x1c
        /*004a*/ 	.short	(.L_71 - .L_70)


	//   ....[0]....
.L_70:
        /*004c*/ 	.word	0x00000080


	//   ....[1]....
        /*0050*/ 	.word	0x00000150


	//----- nvinfo : EIATTR_CRS_STACK_SIZE
	.align		4
.L_71:
        /*0054*/ 	.byte	0x04, 0x1e
        /*0056*/ 	.short	(.L_73 - .L_72)
.L_72:
        /*0058*/ 	.word	0x00000000


	//----- nvinfo : EIATTR_CBANK_PARAM_SIZE
	.align		4
.L_73:
        /*005c*/ 	.byte	0x03, 0x19
        /*005e*/ 	.short	0x0014


	//----- nvinfo : EIATTR_PARAM_CBANK
	.align		4
        /*0060*/ 	.byte	0x04, 0x0a
        /*0062*/ 	.short	(.L_75 - .L_74)
	.align		4
.L_74:
        /*0064*/ 	.word	index@(.nv.constant0._Z5copy2PfS_j)
        /*0068*/ 	.short	0x0380
        /*006a*/ 	.short	0x0014


	//----- nvinfo : EIATTR_SW_WAR
	.align		4
.L_75:
        /*006c*/ 	.byte	0x04, 0x36
        /*006e*/ 	.short	(.L_77 - .L_76)
.L_76:
        /*0070*/ 	.word	0x00000008
.L_77:


//--------------------- .nv.info._Z11copy_unrollPfS_j --------------------------
	.section	.nv.info._Z11copy_unrollPfS_j,"",@"SHT_CUDA_INFO"
	.sectionflags	@""
	.align	4


	//----- nvinfo : EIATTR_CUDA_API_VERSION
	.align		4
        /*0000*/ 	.byte	0x04, 0x37
        /*0002*/ 	.short	(.L_79 - .L_78)
.L_78:
        /*0004*/ 	.word	0x00000082


	//----- nvinfo : EIATTR_KPARAM_INFO
	.align		4
.L_79:
        /*0008*/ 	.byte	0x04, 0x17
        /*000a*/ 	.short	(.L_81 - .L_80)
.L_80:
        /*000c*/ 	.word	0x00000000
        /*0010*/ 	.short	0x0002
        /*0012*/ 	.short	0x0010
        /*0014*/ 	.byte	0x00, 0xf0, 0x11, 0x00


	//----- nvinfo : EIATTR_KPARAM_INFO
	.align		4
.L_81:
        /*0018*/ 	.byte	0x04, 0x17
        /*001a*/ 	.short	(.L_83 - .L_82)
.L_82:
        /*001c*/ 	.word	0x00000000
        /*0020*/ 	.short	0x0001
        /*0022*/ 	.short	0x0008
        /*0024*/ 	.byte	0x00, 0xf5, 0x21, 0x00


	//----- nvinfo : EIATTR_KPARAM_INFO
	.align		4
.L_83:
        /*0028*/ 	.byte	0x04, 0x17
        /*002a*/ 	.short	(.L_85 - .L_84)
.L_84:
        /*002c*/ 	.word	0x00000000
        /*0030*/ 	.short	0x0000
        /*0032*/ 	.short	0x0000
        /*0034*/ 	.byte	0x00, 0xf5, 0x21, 0x00


	//----- nvinfo : EIATTR_SPARSE_MMA_MASK
	.align		4
.L_85:
        /*0038*/ 	.byte	0x03, 0x50
        /*003a*/ 	.short	0x0000


	//----- nvinfo : EIATTR_MAXREG_COUNT
	.align		4
        /*003c*/ 	.byte	0x03, 0x1b
        /*003e*/ 	.short	0x00ff


	//----- nvinfo : EIATTR_MERCURY_ISA_VERSION
	.align		4
        /*0040*/ 	.byte	0x03, 0x5f
        /*0042*/ 	.short	0x0101


	//----- nvinfo : EIATTR_VRC_CTA_INIT_COUNT
	.align		4
        /*0044*/ 	.byte	0x02, 0x4a
	.zero		1
	.zero		1


	//----- nvinfo : EIATTR_EXIT_INSTR_OFFSETS
	.align		4
        /*0048*/ 	.byte	0x04, 0x1c
        /*004a*/ 	.short	(.L_87 - .L_86)


	//   ....[0]....
.L_86:
        /*004c*/ 	.word	0x00000090


	//   ....[1]....
        /*0050*/ 	.word	0x00000160


	//   ....[2]....
        /*0054*/ 	.word	0x000001f0


	//   ....[3]....
        /*0058*/ 	.word	0x00000280


	//   ....[4]....
        /*005c*/ 	.word	0x00000320


	//----- nvinfo : EIATTR_CRS_STACK_SIZE
	.align		4
.L_87:
        /*0060*/ 	.byte	0x04, 0x1e
        /*0062*/ 	.short	(.L_89 - .L_88)
.L_88:
        /*0064*/ 	.word	0x00000000


	//----- nvinfo : EIATTR_CBANK_PARAM_SIZE
	.align		4
.L_89:
        /*0068*/ 	.byte	0x03, 0x19
        /*006a*/ 	.short	0x0014


	//----- nvinfo : EIATTR_PARAM_CBANK
	.align		4
        /*006c*/ 	.byte	0x04, 0x0a
        /*006e*/ 	.short	(.L_91 - .L_90)
	.align		4
.L_90:
        /*0070*/ 	.word	index@(.nv.constant0._Z11copy_unrollPfS_j)
        /*0074*/ 	.short	0x0380
        /*0076*/ 	.short	0x0014


	//----- nvinfo : EIATTR_SW_WAR
	.align		4
.L_91:
        /*0078*/ 	.byte	0x04, 0x36
        /*007a*/ 	.short	(.L_93 - .L_92)
.L_92:
        /*007c*/ 	.word	0x00000008
.L_93:


//--------------------- .nv.info._Z4copyPfS_j     --------------------------
	.section	.nv.info._Z4copyPfS_j,"",@"SHT_CUDA_INFO"
	.sectionflags	@""
	.align	4


	//----- nvinfo : EIATTR_CUDA_API_VERSION
	.align		4
        /*0000*/ 	.byte	0x04, 0x37
        /*0002*/ 	.short	(.L_95 - .L_94)
.L_94:
        /*0004*/ 	.word	0x00000082


	//----- nvinfo : EIATTR_KPARAM_INFO
	.align		4
.L_95:
        /*0008*/ 	.byte	0x04, 0x17
        /*000a*/ 	.short	(.L_97 - .L_96)
.L_96:
        /*000c*/ 	.word	0x00000000
        /*0010*/ 	.short	0x0002
        /*0012*/ 	.short	0x0010
        /*0014*/ 	.byte	0x00, 0xf0, 0x11, 0x00


	//----- nvinfo : EIATTR_KPARAM_INFO
	.align		4
.L_97:
        /*0018*/ 	.byte	0x04, 0x17
        /*001a*/ 	.short	(.L_99 - .L_98)
.L_98:
        /*001c*/ 	.word	0x00000000
        /*0020*/ 	.short	0x0001
        /*0022*/ 	.short	0x0008
        /*0024*/ 	.byte	0x00, 0xf5, 0x21, 0x00


	//----- nvinfo : EIATTR_KPARAM_INFO
	.align		4
.L_99:
        /*0028*/ 	.byte	0x04, 0x17
        /*002a*/ 	.short	(.L_101 - .L_100)
.L_100:
        /*002c*/ 	.word	0x00000000
        /*0030*/ 	.short	0x0000
        /*0032*/ 	.short	0x0000
        /*0034*/ 	.byte	0x00, 0xf5, 0x21, 0x00


	//----- nvinfo : EIATTR_SPARSE_MMA_MASK
	.align		4
.L_101:
        /*0038*/ 	.byte	0x03, 0x50
        /*003a*/ 	.short	0x0000


	//----- nvinfo : EIATTR_MAXREG_COUNT
	.align		4
        /*003c*/ 	.byte	0x03, 0x1b
        /*003e*/ 	.short	0x00ff


	//----- nvinfo : EIATTR_MERCURY_ISA_VERSION
	.align		4
        /*0040*/ 	.byte	0x03, 0x5f
        /*0042*/ 	.short	0x0101


	//----- nvinfo : EIATTR_VRC_CTA_INIT_COUNT
	.align		4
        /*0044*/ 	.byte	0x02, 0x4a
	.zero		1
	.zero		1


	//----- nvinfo : EIATTR_EXIT_INSTR_OFFSETS
	.align		4
        /*0048*/ 	.byte	0x04, 0x1c
        /*004a*/ 	.short	(.L_103 - .L_102)


	//   ....[0]....
.L_102:
        /*004c*/ 	.word	0x00000070


	//   ....[1]....
        /*0050*/ 	.word	0x00000140


	//----- nvinfo : EIATTR_CRS_STACK_SIZE
	.align		4
.L_103:
        /*0054*/ 	.byte	0x04, 0x1e
        /*0056*/ 	.short	(.L_105 - .L_104)
.L_104:
        /*0058*/ 	.word	0x00000000


	//----- nvinfo : EIATTR_CBANK_PARAM_SIZE
	.align		4
.L_105:
        /*005c*/ 	.byte	0x03, 0x19
        /*005e*/ 	.short	0x0014


	//----- nvinfo : EIATTR_PARAM_CBANK
	.align		4
        /*0060*/ 	.byte	0x04, 0x0a
        /*0062*/ 	.short	(.L_107 - .L_106)
	.align		4
.L_106:
        /*0064*/ 	.word	index@(.nv.constant0._Z4copyPfS_j)
        /*0068*/ 	.short	0x0380
        /*006a*/ 	.short	0x0014


	//----- nvinfo : EIATTR_SW_WAR
	.align		4
.L_107:
        /*006c*/ 	.byte	0x04, 0x36
        /*006e*/ 	.short	(.L_109 - .L_108)
.L_108:
        /*0070*/ 	.word	0x00000008
.L_109:


//--------------------- .nv.callgraph             --------------------------
	.section	.nv.callgraph,"",@"SHT_CUDA_CALLGRAPH"
	.align	4
	.sectionentsize	8
	.align		4
        /*0000*/ 	.word	0x00000000
	.align		4
        /*0004*/ 	.word	0xffffffff
	.align		4
        /*0008*/ 	.word	0x00000000
	.align		4
        /*000c*/ 	.word	0xfffffffe
	.align		4
        /*0010*/ 	.word	0x00000000
	.align		4
        /*0014*/ 	.word	0xfffffffd
	.align		4
        /*0018*/ 	.word	0x00000000
	.align		4
        /*001c*/ 	.word	0xfffffffc


//--------------------- .text._Z12copy4_unrollPfS_j --------------------------
	.section	.text._Z12copy4_unrollPfS_j,"ax",@progbits
	.align	128
        .global         _Z12copy4_unrollPfS_j
        .type           _Z12copy4_unrollPfS_j,@function
        .size           _Z12copy4_unrollPfS_j,(.L_x_10 - _Z12copy4_unrollPfS_j)
        .other          _Z12copy4_unrollPfS_j,@"STO_CUDA_ENTRY STV_DEFAULT"
_Z12copy4_unrollPfS_j:
.text._Z12copy4_unrollPfS_j:
[----:B------:R-:W-:Y:S01]  /*0000*/  LDC R1, c[0x0][0x37c] ;  /* 0x0000df00ff017b82 */ /* 0x000fe20000000800 */
[----:B------:R-:W0:Y:S07]  /*0010*/  S2R R3, SR_TID.X ;  /* 0x0000000000037919 */ /* 0x000e2e0000002100 */
[----:B------:R-:W0:Y:S01]  /*0020*/  S2UR UR5, SR_CTAID.X ;  /* 0x00000000000579c3 */ /* 0x000e220000002500 */
[----:B------:R-:W1:Y:S07]  /*0030*/  LDCU UR4, c[0x0][0x390] ;  /* 0x00007200ff0477ac */ /* 0x000e6e0008000800 */
[----:B------:R-:W0:Y:S01]  /*0040*/  LDC R0, c[0x0][0x360] ;  /* 0x0000d800ff007b82 */ /* 0x000e220000000800 */
[----:B------:R-:W2:Y:S01]  /*0050*/  LDCU UR6, c[0x0][0x370] ;  /* 0x00006e00ff0677ac */ /* 0x000ea20008000800 */
[----:B-1----:R-:W-:Y:S01]  /*0060*/  USHF.R.U32.HI UR4, URZ, 0x2, UR4 ;  /* 0x00000002ff047899 */ /* 0x002fe20008011604 */
[----:B0-----:R-:W-:-:S02]  /*0070*/  IMAD R6, R0, UR5, R3 ;  /* 0x0000000500067c24 */ /* 0x001fc4000f8e0203 */
[----:B--2---:R-:W-:-:S03]  /*0080*/  IMAD R0, R0, UR6, RZ ;  /* 0x0000000600007c24 */ /* 0x004fc6000f8e02ff */
[----:B------:R-:W-:-:S13]  /*0090*/  ISETP.GE.U32.AND P0, PT, R6, UR4, PT ;  /* 0x0000000406007c0c */ /* 0x000fda000bf06070 */
[----:B------:R-:W-:Y:S05]  /*00a0*/  @P0 EXIT ;  /* 0x000000000000094d */ /* 0x000fea0003800000 */
[----:B------:R-:W0:Y:S01]  /*00b0*/  LDC.64 R12, c[0x0][0x358] ;  /* 0x0000d600ff0c7b82 */ /* 0x000e220000000a00 */
[----:B------:R-:W-:-:S07]  /*00c0*/  IMAD.MOV.U32 R15, RZ, RZ, R6 ;  /* 0x000000ffff0f7224 */ /* 0x000fce00078e0006 */
[----:B------:R-:W1:Y:S08]  /*00d0*/  LDC.64 R2, c[0x0][0x380] ;  /* 0x0000e000ff027b82 */ /* 0x000e700000000a00 */
[----:B------:R-:W2:Y:S02]  /*00e0*/  LDC.64 R4, c[0x0][0x388] ;  /* 0x0000e200ff047b82 */ /* 0x000ea40000000a00 */
.L_x_0:
[----:B0-----:R-:W-:Y:S01]  /*00f0*/  R2UR UR6, R12 ;  /* 0x000000000c0672ca */ /* 0x001fe200000e0000 */
[----:B--23--:R-:W-:Y:S01]  /*0100*/  IMAD.WIDE.U32 R8, R15, 0x10, R4 ;  /* 0x000000100f087825 */ /* 0x00cfe200078e0004 */
[----:B------:R-:W-:-:S13]  /*0110*/  R2UR UR7, R13 ;  /* 0x000000000d0772ca */ /* 0x000fda00000e0000 */
[----:B------:R-:W2:Y:S01]  /*0120*/  LDG.E.128 R8, desc[UR6][R8.64] ;  /* 0x0000000608087981 */ /* 0x000ea2000c1e1d00 */
[----:B------:R-:W-:Y:S02]  /*0130*/  IMAD.IADD R17, R0, 0x1, R15 ;  /* 0x0000000100117824 */ /* 0x000fe400078e020f */
[----:B-1----:R-:W-:-:S03]  /*0140*/  IMAD.WIDE.U32 R6, R15, 0x10, R2 ;  /* 0x000000100f067825 */ /* 0x002fc600078e0002 */
[----:B------:R-:W-:Y:S02]  /*0150*/  ISETP.GE.U32.AND P0, PT, R17, UR4, PT ;  /* 0x0000000411007c0c */ /* 0x000fe4000bf06070 */
[----:B--2---:R0:W-:Y:S11]  /*0160*/  STG.E.128 desc[UR6][R6.64], R8 ;  /* 0x0000000806007986 */ /* 0x0041f6000c101d06 */
[----:B------:R-:W-:Y:S05]  /*0170*/  @P0 EXIT ;  /* 0x000000000000094d */ /* 0x000fea0003800000 */
[----:B------:R-:W-:Y:S01]  /*0180*/  R2UR UR6, R12 ;  /* 0x000000000c0672ca */ /* 0x000fe200000e0000 */
[----:B0-----:R-:W-:Y:S01]  /*0190*/  IMAD.WIDE.U32 R8, R17, 0x10, R4 ;  /* 0x0000001011087825 */ /* 0x001fe200078e0004 */
[----:B------:R-:W-:-:S13]  /*01a0*/  R2UR UR7, R13 ;  /* 0x000000000d0772ca */ /* 0x000fda00000e0000 */
[----:B------:R-:W2:Y:S01]  /*01b0*/  LDG.E.128 R8, desc[UR6][R8.64] ;  /* 0x0000000608087981 */ /* 0x000ea2000c1e1d00 */
[----:B------:R-:W-:Y:S01]  /*01c0*/  IADD3 R15, PT, PT, R0, R17, RZ ;  /* 0x00000011000f7210 */ /* 0x000fe20007ffe0ff */
[----:B------:R-:W-:-:S03]  /*01d0*/  IMAD.WIDE.U32 R6, R17, 0x10, R2 ;  /* 0x0000001011067825 */ /* 0x000fc600078e0002 */
[----:B------:R-:W-:Y:S02]  /*01e0*/  ISETP.GE.U32.AND P0, PT, R15, UR4, PT ;  /* 0x000000040f007c0c */ /* 0x000fe4000bf06070 */
[----:B--2---:R0:W-:Y:S11]  /*01f0*/  STG.E.128 desc[UR6][R6.64], R8 ;  /* 0x0000000806007986 */ /* 0x0041f6000c101d06 */
[----:B------:R-:W-:Y:S05]  /*0200*/  @P0 EXIT ;  /* 0x000000000000094d */ /* 0x000fea0003800000 */
[----:B------:R-:W-:Y:S01]  /*0210*/  R2UR UR6, R12 ;  /* 0x000000000c0672ca */ /* 0x000fe200000e0000 */
[----:B0-----:R-:W-:Y:S01]  /*0220*/  IMAD.WIDE.U32 R8, R15, 0x10, R4 ;  /* 0x000000100f087825 */ /* 0x001fe200078e0004 */
[----:B------:R-:W-:-:S13]  /*0230*/  R2UR UR7, R13 ;  /* 0x000000000d0772ca */ /* 0x000fda00000e0000 */
[----:B------:R-:W2:Y:S01]  /*0240*/  LDG.E.128 R8, desc[UR6][R8.64] ;  /* 0x0000000608087981 */ /* 0x000ea2000c1e1d00 */
[----:B------:R-:W-:-:S04]  /*0250*/  IMAD.WIDE.U32 R6, R15, 0x10, R2 ;  /* 0x000000100f067825 */ /* 0x000fc800078e0002 */
[----:B------:R-:W-:-:S05]  /*0260*/  IMAD.IADD R15, R0, 0x1, R15 ;  /* 0x00000001000f7824 */ /* 0x000fca00078e020f */
[----:B------:R-:W-:Y:S01]  /*0270*/  ISETP.GE.U32.AND P0, PT, R15, UR4, PT ;  /* 0x000000040f007c0c */ /* 0x000fe2000bf06070 */
[----:B--2---:R0:W-:-:S12]  /*0280*/  STG.E.128 desc[UR6][R6.64], R8 ;  /* 0x0000000806007986 */ /* 0x0041d8000c101d06 */
[----:B------:R-:W-:Y:S05]  /*0290*/  @P0 EXIT ;  /* 0x000000000000094d */ /* 0x000fea0003800000 */
[----:B------:R-:W-:Y:S01]  /*02a0*/  R2UR UR6, R12 ;  /* 0x000000000c0672ca */ /* 0x000fe200000e0000 */
[----:B0-----:R-:W-:Y:S01]  /*02b0*/  IMAD.WIDE.U32 R8, R15, 0x10, R4 ;  /* 0x000000100f087825 */ /* 0x001fe200078e0004 */
[----:B------:R-:W-:-:S13]  /*02c0*/  R2UR UR7, R13 ;  /* 0x000000000d0772ca */ /* 0x000fda00000e0000 */
[----:B------:R-:W2:Y:S01]  /*02d0*/  LDG.E.128 R8, desc[UR6][R8.64] ;  /* 0x0000000608087981 */ /* 0x000ea2000c1e1d00 */
[----:B------:R-:W-:Y:S01]  /*02e0*/  IMAD.WIDE.U32 R6, R15, 0x10, R2 ;  /* 0x000000100f067825 */ /* 0x000fe200078e0002 */
[----:B------:R-:W-:-:S04]  /*02f0*/  IADD3 R15, PT, PT, R0, R15, RZ ;  /* 0x0000000f000f7210 */ /* 0x000fc80007ffe0ff */
[----:B------:R-:W-:Y:S01]  /*0300*/  ISETP.GE.U32.AND P0, PT, R15, UR4, PT ;  /* 0x000000040f007c0c */ /* 0x000fe2000bf06070 */
[----:B--2---:R3:W-:-:S12]  /*0310*/  STG.E.128 desc[UR6][R6.64], R8 ;  /* 0x0000000806007986 */ /* 0x0047d8000c101d06 */
[----:B------:R-:W-:Y:S05]  /*0320*/  @!P0 BRA `(.L_x_0) ;  /* 0xfffffffc00708947 */ /* 0x000fea000383ffff */
[----:B------:R-:W-:Y:S05]  /*0330*/  EXIT ;  /* 0x000000000000794d */ /* 0x000fea0003800000 */
.L_x_1:
[----:B------:R-:W-:-:S00]  /*0340*/  BRA `(.L_x_1) ;  /* 0xfffffffc00fc7947 */ /* 0x000fc0000383ffff */
[----:B------:R-:W-:-:S00]  /*0350*/  NOP ;  /* 0x0000000000007918 */ /* 0x000fc00000000000 */
        /* <DEDUP_REMOVED lines=10> */
.L_x_10:


//--------------------- .text._Z5copy4PfS_j       --------------------------
	.section	.text._Z5copy4PfS_j,"ax",@progbits
	.align	128
        .global         _Z5copy4PfS_j
        .type           _Z5copy4PfS_j,@function
        .size           _Z5copy4PfS_j,(.L_x_11 - _Z5copy4PfS_j)
        .other          _Z5copy4PfS_j,@"STO_CUDA_ENTRY STV_DEFAULT"
_Z5copy4PfS_j:
.text._Z5copy4PfS_j:
[----:B------:R-:W-:Y:S01]  /*0000*/  LDC R1, c[0x0][0x37c] ;  /* 0x0000df00ff017b82 */ /* 0x000fe20000000800 */
[----:B------:R-:W0:Y:S07]  /*0010*/  S2R R0, SR_TID.X ;  /* 0x0000000000007919 */ /* 0x000e2e0000002100 */
[----:B------:R-:W0:Y:S01]  /*0020*/  S2UR UR5, SR_CTAID.X ;  /* 0x00000000000579c3 */ /* 0x000e220000002500 */
[----:B------:R-:W1:Y:S07]  /*0030*/  LDCU UR4, c[0x0][0x390] ;  /* 0x00007200ff0477ac */ /* 0x000e6e0008000800 */
[----:B------:R-:W0:Y:S01]  /*0040*/  LDC R11, c[0x0][0x360] ;  /* 0x0000d800ff0b7b82 */ /* 0x000e220000000800 */
[----:B-1----:R-:W-:Y:S01]  /*0050*/  USHF.R.U32.HI UR4, URZ, 0x2, UR4 ;  /* 0x00000002ff047899 */ /* 0x002fe20008011604 */
[----:B0-----:R-:W-:-:S05]  /*0060*/  IMAD R0, R11, UR5, R0 ;  /* 0x000000050b007c24 */ /* 0x001fca000f8e0200 */
[----:B------:R-:W-:-:S13]  /*0070*/  ISETP.GE.U32.AND P0, PT, R0, UR4, PT ;  /* 0x0000000400007c0c */ /* 0x000fda000bf06070 */
[----:B------:R-:W-:Y:S05]  /*0080*/  @P0 EXIT ;  /* 0x000000000000094d */ /* 0x000fea0003800000 */
[----:B------:R-:W0:Y:S01]  /*0090*/  LDC.64 R6, c[0x0][0x380] ;  /* 0x0000e000ff067b82 */ /* 0x000e220000000a00 */
[----:B------:R-:W1:Y:S01]  /*00a0*/  LDCU UR5, c[0x0][0x370] ;  /* 0x00006e00ff0577ac */ /* 0x000e620008000800 */
[----:B------:R-:W2:Y:S06]  /*00b0*/  LDCU.64 UR6, c[0x0][0x358] ;  /* 0x00006b00ff0677ac */ /* 0x000eac0008000a00 */
[----:B------:R-:W3:Y:S01]  /*00c0*/  LDC.64 R8, c[0x0][0x388] ;  /* 0x0000e200ff087b82 */ /* 0x000ee20000000a00 */
[----:B-1----:R-:W-:-:S07]  /*00d0*/  IMAD R11, R11, UR5, RZ ;  /* 0x000000050b0b7c24 */ /* 0x002fce000f8e02ff */
.L_x_2:
[----:B---3--:R-:W-:-:S05]  /*00e0*/  IMAD.WIDE.U32 R4, R0, 0x10, R8 ;  /* 0x0000001000047825 */ /* 0x008fca00078e0008 */
[----:B-12---:R-:W2:Y:S01]  /*00f0*/  LDG.E.128 R12, desc[UR6][R4.64] ;  /* 0x00000006040c7981 */ /* 0x006ea2000c1e1d00 */
[----:B0-----:R-:W-:Y:S01]  /*0100*/  IMAD.WIDE.U32 R2, R0, 0x10, R6 ;  /* 0x0000001000027825 */ /* 0x001fe200078e0006 */
[----:B------:R-:W-:-:S04]  /*0110*/  IADD3 R0, PT, PT, R11, R0, RZ ;  /* 0x000000000b007210 */ /* 0x000fc80007ffe0ff */
[----:B------:R-:W-:Y:S01]  /*0120*/  ISETP.GE.U32.AND P0, PT, R0, UR4, PT ;  /* 0x0000000400007c0c */ /* 0x000fe2000bf06070 */
[----:B--2---:R1:W-:-:S12]  /*0130*/  STG.E.128 desc[UR6][R2.64], R12 ;  /* 0x0000000c02007986 */ /* 0x0043d8000c101d06 */
[----:B------:R-:W-:Y:S05]  /*0140*/  @!P0 BRA `(.L_x_2) ;  /* 0xfffffffc00e48947 */ /* 0x000fea000383ffff */
[----:B------:R-:W-:Y:S05]  /*0150*/  EXIT ;  /* 0x000000000000794d */ /* 0x000fea0003800000 */
.L_x_3:
        /* <DEDUP_REMOVED lines=10> */
.L_x_11:


//--------------------- .text._Z5copy2PfS_j       --------------------------
	.section	.text._Z5copy2PfS_j,"ax",@progbits
	.align	128
        .global         _Z5copy2PfS_j
        .type           _Z5copy2PfS_j,@function
        .size           _Z5copy2PfS_j,(.L_x_12 - _Z5copy2PfS_j)
        .other          _Z5copy2PfS_j,@"STO_CUDA_ENTRY STV_DEFAULT"
_Z5copy2PfS_j:
.text._Z5copy2PfS_j:
        /* <DEDUP_REMOVED lines=14> */
.L_x_4:
[----:B-1-3--:R-:W-:-:S06]  /*00e0*/  IMAD.WIDE.U32 R4, R0, 0x8, R8 ;  /* 0x0000000800047825 */ /* 0x00afcc00078e0008 */
[----:B--2---:R-:W2:Y:S01]  /*00f0*/  LDG.E.64 R4, desc[UR6][R4.64] ;  /* 0x0000000604047981 */ /* 0x004ea2000c1e1b00 */
[----:B0-----:R-:W-:Y:S01]  /*0100*/  IMAD.WIDE.U32 R2, R0, 0x8, R6 ;  /* 0x0000000800027825 */ /* 0x001fe200078e0006 */
[----:B------:R-:W-:-:S04]  /*0110*/  IADD3 R0, PT, PT, R11, R0, RZ ;  /* 0x000000000b007210 */ /* 0x000fc80007ffe0ff */
[----:B------:R-:W-:Y:S01]  /*0120*/  ISETP.GE.U32.AND P0, PT, R0, UR4, PT ;  /* 0x0000000400007c0c */ /* 0x000fe2000bf06070 */
[----:B--2---:R1:W-:-:S12]  /*0130*/  STG.E.64 desc[UR6][R2.64], R4 ;  /* 0x0000000402007986 */ /* 0x0043d8000c101b06 */
[----:B------:R-:W-:Y:S05]  /*0140*/  @!P0 BRA `(.L_x_4) ;  /* 0xfffffffc00e48947 */ /* 0x000fea000383ffff */
[----:B------:R-:W-:Y:S05]  /*0150*/  EXIT ;  /* 0x000000000000794d */ /* 0x000fea0003800000 */
.L_x_5:
        /* <DEDUP_REMOVED lines=10> */
.L_x_12:


//--------------------- .text._Z11copy_unrollPfS_j --------------------------
	.section	.text._Z11copy_unrollPfS_j,"ax",@progbits
	.align	128
        .global         _Z11copy_unrollPfS_j
        .type           _Z11copy_unrollPfS_j,@function
        .size           _Z11copy_unrollPfS_j,(.L_x_13 - _Z11copy_unrollPfS_j)
        .other          _Z11copy_unrollPfS_j,@"STO_CUDA_ENTRY STV_DEFAULT"
_Z11copy_unrollPfS_j:
.text._Z11copy_unrollPfS_j:
[----:B------:R-:W-:Y:S01]  /*0000*/  LDC R1, c[0x0][0x37c] ;  /* 0x0000df00ff017b82 */ /* 0x000fe20000000800 */
[----:B------:R-:W0:Y:S07]  /*0010*/  S2R R7, SR_TID.X ;  /* 0x0000000000077919 */ /* 0x000e2e0000002100 */
[----:B------:R-:W0:Y:S01]  /*0020*/  S2UR UR4, SR_CTAID.X ;  /* 0x00000000000479c3 */ /* 0x000e220000002500 */
[----:B------:R-:W1:Y:S07]  /*0030*/  LDCU UR6, c[0x0][0x390] ;  /* 0x00007200ff0677ac */ /* 0x000e6e0008000800 */
[----:B------:R-:W0:Y:S01]  /*0040*/  LDC R0, c[0x0][0x360] ;  /* 0x0000d800ff007b82 */ /* 0x000e220000000800 */
[----:B------:R-:W2:Y:S01]  /*0050*/  LDCU UR5, c[0x0][0x370] ;  /* 0x00006e00ff0577ac */ /* 0x000ea20008000800 */
[----:B0-----:R-:W-:-:S02]  /*0060*/  IMAD R7, R0, UR4, R7 ;  /* 0x0000000400077c24 */ /* 0x001fc4000f8e0207 */
[----:B--2---:R-:W-:-:S03]  /*0070*/  IMAD R0, R0, UR5, RZ ;  /* 0x0000000500007c24 */ /* 0x004fc6000f8e02ff */
[----:B-1----:R-:W-:-:S13]  /*0080*/  ISETP.GE.U32.AND P0, PT, R7, UR6, PT ;  /* 0x0000000607007c0c */ /* 0x002fda000bf06070 */
[----:B------:R-:W-:Y:S05]  /*0090*/  @P0 EXIT ;  /* 0x000000000000094d */ /* 0x000fea0003800000 */
[----:B------:R-:W0:Y:S08]  /*00a0*/  LDC R6, c[0x0][0x390] ;  /* 0x0000e400ff067b82 */ /* 0x000e300000000800 */
[----:B------:R-:W1:Y:S08]  /*00b0*/  LDC.64 R12, c[0x0][0x358] ;  /* 0x0000d600ff0c7b82 */ /* 0x000e700000000a00 */
[----:B------:R-:W2:Y:S08]  /*00c0*/  LDC.64 R4, c[0x0][0x380] ;  /* 0x0000e000ff047b82 */ /* 0x000eb00000000a00 */
[----:B------:R-:W3:Y:S02]  /*00d0*/  LDC.64 R2, c[0x0][0x388] ;  /* 0x0000e200ff027b82 */ /* 0x000ee40000000a00 */
.L_x_6:
[----:B-1----:R-:W-:Y:S01]  /*00e0*/  R2UR UR4, R12 ;  /* 0x000000000c0472ca */ /* 0x002fe200000e0000 */
[----:B---34-:R-:W-:Y:S01]  /*00f0*/  IMAD.WIDE.U32 R8, R7, 0x4, R2 ;  /* 0x0000000407087825 */ /* 0x018fe200078e0002 */
[----:B------:R-:W-:-:S13]  /*0100*/  R2UR UR5, R13 ;  /* 0x000000000d0572ca */ /* 0x000fda00000e0000 */
[----:B------:R-:W3:Y:S01]  /*0110*/  LDG.E R9, desc[UR4][R8.64] ;  /* 0x0000000408097981 */ /* 0x000ee2000c1e1900 */
[----:B------:R-:W-:Y:S02]  /*0120*/  IMAD.IADD R15, R0, 0x1, R7 ;  /* 0x00000001000f7824 */ /* 0x000fe400078e0207 */
[----:B--2---:R-:W-:-:S03]  /*0130*/  IMAD.WIDE.U32 R10, R7, 0x4, R4 ;  /* 0x00000004070a7825 */ /* 0x004fc600078e0004 */
[----:B0-----:R-:W-:Y:S02]  /*0140*/  ISETP.GE.U32.AND P0, PT, R15, R6, PT ;  /* 0x000000060f00720c */ /* 0x001fe40003f06070 */
[----:B---3--:R0:W-:Y:S11]  /*0150*/  STG.E desc[UR4][R10.64], R9 ;  /* 0x000000090a007986 */ /* 0x0081f6000c101904 */
[----:B------:R-:W-:Y:S05]  /*0160*/  @P0 EXIT ;  /* 0x000000000000094d */ /* 0x000fea0003800000 */
[----:B------:R-:W-:Y:S01]  /*0170*/  R2UR UR4, R12 ;  /* 0x000000000c0472ca */ /* 0x000fe200000e0000 */
[----:B0-----:R-:W-:Y:S01]  /*0180*/  IMAD.WIDE.U32 R8, R15, 0x4, R2 ;  /* 0x000000040f087825 */ /* 0x001fe200078e0002 */
[----:B------:R-:W-:-:S13]  /*0190*/  R2UR UR5, R13 ;  /* 0x000000000d0572ca */ /* 0x000fda00000e0000 */
[----:B------:R-:W2:Y:S01]  /*01a0*/  LDG.E R9, desc[UR4][R8.64] ;  /* 0x0000000408097981 */ /* 0x000ea2000c1e1900 */
[----:B------:R-:W-:Y:S02]  /*01b0*/  IMAD.IADD R7, R0, 0x1, R15 ;  /* 0x0000000100077824 */ /* 0x000fe400078e020f */
[----:B------:R-:W-:-:S03]  /*01c0*/  IMAD.WIDE.U32 R10, R15, 0x4, R4 ;  /* 0x000000040f0a7825 */ /* 0x000fc600078e0004 */
[----:B------:R-:W-:Y:S02]  /*01d0*/  ISETP.GE.U32.AND P0, PT, R7, R6, PT ;  /* 0x000000060700720c */ /* 0x000fe40003f06070 */
[----:B--2---:R0:W-:Y:S11]  /*01e0*/  STG.E desc[UR4][R10.64], R9 ;  /* 0x000000090a007986 */ /* 0x0041f6000c101904 */
[----:B------:R-:W-:Y:S05]  /*01f0*/  @P0 EXIT ;  /* 0x000000000000094d */ /* 0x000fea0003800000 */
[----:B------:R-:W-:Y:S01]  /*0200*/  R2UR UR4, R12 ;  /* 0x000000000c0472ca */ /* 0x000fe200000e0000 */
[----:B0-----:R-:W-:Y:S01]  /*0210*/  IMAD.WIDE.U32 R8, R7, 0x4, R2 ;  /* 0x0000000407087825 */ /* 0x001fe200078e0002 */
[----:B------:R-:W-:-:S13]  /*0220*/  R2UR UR5, R13 ;  /* 0x000000000d0572ca */ /* 0x000fda00000e0000 */
[----:B------:R-:W2:Y:S01]  /*0230*/  LDG.E R9, desc[UR4][R8.64] ;  /* 0x0000000408097981 */ /* 0x000ea2000c1e1900 */
[----:B------:R-:W-:Y:S01]  /*0240*/  IMAD.WIDE.U32 R10, R7, 0x4, R4 ;  /* 0x00000004070a7825 */ /* 0x000fe200078e0004 */
[----:B------:R-:W-:-:S04]  /*0250*/  IADD3 R7, PT, PT, R0, R7, RZ ;  /* 0x0000000700077210 */ /* 0x000fc80007ffe0ff */
[----:B------:R-:W-:Y:S01]  /*0260*/  ISETP.GE.U32.AND P0, PT, R7, R6, PT ;  /* 0x000000060700720c */ /* 0x000fe20003f06070 */
[----:B--2---:R0:W-:-:S12]  /*0270*/  STG.E desc[UR4][R10.64], R9 ;  /* 0x000000090a007986 */ /* 0x0041d8000c101904 */
[----:B------:R-:W-:Y:S05]  /*0280*/  @P0 EXIT ;  /* 0x000000000000094d */ /* 0x000fea0003800000 */
[----:B------:R-:W-:Y:S01]  /*0290*/  R2UR UR4, R12 ;  /* 0x000000000c0472ca */ /* 0x000fe200000e0000 */
[----:B0-----:R-:W-:Y:S01]  /*02a0*/  IMAD.WIDE.U32 R8, R7, 0x4, R2 ;  /* 0x0000000407087825 */ /* 0x001fe200078e0002 */
[----:B------:R-:W-:-:S13]  /*02b0*/  R2UR UR5, R13 ;  /* 0x000000000d0572ca */ /* 0x000fda00000e0000 */
[----:B------:R-:W2:Y:S01]  /*02c0*/  LDG.E R9, desc[UR4][R8.64] ;  /* 0x0000000408097981 */ /* 0x000ea2000c1e1900 */
[----:B------:R-:W-:-:S04]  /*02d0*/  IMAD.WIDE.U32 R10, R7, 0x4, R4 ;  /* 0x00000004070a7825 */ /* 0x000fc800078e0004 */
[----:B------:R-:W-:-:S05]  /*02e0*/  IMAD.IADD R7, R0, 0x1, R7 ;  /* 0x0000000100077824 */ /* 0x000fca00078e0207 */
[----:B------:R-:W-:Y:S01]  /*02f0*/  ISETP.GE.U32.AND P0, PT, R7, R6, PT ;  /* 0x000000060700720c */ /* 0x000fe20003f06070 */
[----:B--2---:R4:W-:-:S12]  /*0300*/  STG.E desc[UR4][R10.64], R9 ;  /* 0x000000090a007986 */ /* 0x0049d8000c101904 */
[----:B------:R-:W-:Y:S05]  /*0310*/  @!P0 BRA `(.L_x_6) ;  /* 0xfffffffc00708947 */ /* 0x000fea000383ffff */
[----:B------:R-:W-:Y:S05]  /*0320*/  EXIT ;  /* 0x000000000000794d */ /* 0x000fea0003800000 */
.L_x_7:
        /* <DEDUP_REMOVED lines=13> */
.L_x_13:


//--------------------- .text._Z4copyPfS_j        --------------------------
	.section	.text._Z4copyPfS_j,"ax",@progbits
	.align	128
        .global         _Z4copyPfS_j
        .type           _Z4copyPfS_j,@function
        .size           _Z4copyPfS_j,(.L_x_14 - _Z4copyPfS_j)
        .other          _Z4copyPfS_j,@"STO_CUDA_ENTRY STV_DEFAULT"
_Z4copyPfS_j:
.text._Z4copyPfS_j:
[----:B------:R-:W-:Y:S01]  /*0000*/  LDC R1, c[0x0][0x37c] ;  /* 0x0000df00ff017b82 */ /* 0x000fe20000000800 */
[----:B------:R-:W0:Y:S07]  /*0010*/  S2R R0, SR_TID.X ;  /* 0x0000000000007919 */ /* 0x000e2e0000002100 */
[----:B------:R-:W0:Y:S01]  /*0020*/  S2UR UR4, SR_CTAID.X ;  /* 0x00000000000479c3 */ /* 0x000e220000002500 */
[----:B------:R-:W1:Y:S07]  /*0030*/  LDCU UR5, c[0x0][0x390] ;  /* 0x00007200ff0577ac */ /* 0x000e6e0008000800 */
[----:B------:R-:W0:Y:S02]  /*0040*/  LDC R11, c[0x0][0x360] ;  /* 0x0000d800ff0b7b82 */ /* 0x000e240000000800 */
[----:B0-----:R-:W-:-:S05]  /*0050*/  IMAD R0, R11, UR4, R0 ;  /* 0x000000040b007c24 */ /* 0x001fca000f8e0200 */
[----:B-1----:R-:W-:-:S13]  /*0060*/  ISETP.GE.U32.AND P0, PT, R0, UR5, PT ;  /* 0x0000000500007c0c */ /* 0x002fda000bf06070 */
[----:B------:R-:W-:Y:S05]  /*0070*/  @P0 EXIT ;  /* 0x000000000000094d */ /* 0x000fea0003800000 */
[----:B------:R-:W0:Y:S01]  /*0080*/  LDC.64 R8, c[0x0][0x380] ;  /* 0x0000e000ff087b82 */ /* 0x000e220000000a00 */
[----:B------:R-:W1:Y:S01]  /*0090*/  LDCU UR4, c[0x0][0x370] ;  /* 0x00006e00ff0477ac */ /* 0x000e620008000800 */
[----:B------:R-:W2:Y:S06]  /*00a0*/  LDCU.64 UR6, c[0x0][0x358] ;  /* 0x00006b00ff0677ac */ /* 0x000eac0008000a00 */
[----:B------:R-:W3:Y:S01]  /*00b0*/  LDC.64 R6, c[0x0][0x388] ;  /* 0x0000e200ff067b82 */ /* 0x000ee20000000a00 */
[----:B-1----:R-:W-:-:S07]  /*00c0*/  IMAD R11, R11, UR4, RZ ;  /* 0x000000040b0b7c24 */ /* 0x002fce000f8e02ff */
.L_x_8:
[----:B-1-3--:R-:W-:-:S06]  /*00d0*/  IMAD.WIDE.U32 R2, R0, 0x4, R6 ;  /* 0x0000000400027825 */ /* 0x00afcc00078e0006 */
[----:B--2---:R-:W2:Y:S01]  /*00e0*/  LDG.E R3, desc[UR6][R2.64] ;  /* 0x0000000602037981 */ /* 0x004ea2000c1e1900 */
[----:B0-----:R-:W-:Y:S01]  /*00f0*/  IMAD.WIDE.U32 R4, R0, 0x4, R8 ;  /* 0x0000000400047825 */ /* 0x001fe200078e0008 */
[----:B------:R-:W-:-:S04]  /*0100*/  IADD3 R0, PT, PT, R11, R0, RZ ;  /* 0x000000000b007210 */ /* 0x000fc80007ffe0ff */
[----:B------:R-:W-:Y:S01]  /*0110*/  ISETP.GE.U32.AND P0, PT, R0, UR5, PT ;  /* 0x0000000500007c0c */ /* 0x000fe2000bf06070 */
[----:B--2---:R1:W-:-:S12]  /*0120*/  STG.E desc[UR6][R4.64], R3 ;  /* 0x0000000304007986 */ /* 0x0043d8000c101906 */
[----:B------:R-:W-:Y:S05]  /*0130*/  @!P0 BRA `(.L_x_8) ;  /* 0xfffffffc00e48947 */ /* 0x000fea000383ffff */
[----:B------:R-:W-:Y:S05]  /*0140*/  EXIT ;  /* 0x000000000000794d */ /* 0x000fea0003800000 */
.L_x_9:
        /* <DEDUP_REMOVED lines=11> */
.L_x_14:


//--------------------- .nv.shared.reserved.0     --------------------------
	.section	.nv.shared.reserved.0,"aw",@nobits
	.weak		__nv_reservedSMEM_offset_0_alias
	.size		__nv_reservedSMEM_offset_0_alias, 0, 64
	.other		__nv_reservedSMEM_offset_0_alias,@"STO_CUDA_RESERVED_SHARED STV_DEFAULT"
__nv_reservedSMEM_offset_0_alias:
	.zero		0
	.zero		64


//--------------------- .nv.constant0._Z12copy4_unrollPfS_j --------------------------
	.section	.nv.constant0._Z12copy4_unrollPfS_j,"a",@progbits
	.sectionflags	@""
	.align	4
.nv.constant0._Z12copy4_unrollPfS_j:
	.zero		916


//--------------------- .nv.constant0._Z5copy4PfS_j --------------------------
	.section	.nv.constant0._Z5copy4PfS_j,"a",@progbits
	.sectionflags	@""
	.align	4
.nv.constant0._Z5copy4PfS_j:
	.zero		916


//--------------------- .nv.constant0._Z5copy2PfS_j --------------------------
	.section	.nv.constant0._Z5copy2PfS_j,"a",@progbits
	.sectionflags	@""
	.align	4
.nv.constant0._Z5copy2PfS_j:
	.zero		916


//--------------------- .nv.constant0._Z11copy_unrollPfS_j --------------------------
	.section	.nv.constant0._Z11copy_unrollPfS_j,"a",@progbits
	.sectionflags	@""
	.align	4
.nv.constant0._Z11copy_unrollPfS_j:
	.zero		916


//--------------------- .nv.constant0._Z4copyPfS_j --------------------------
	.section	.nv.constant0._Z4copyPfS_j,"a",@progbits
	.sectionflags	@""
	.align	4
.nv.constant0._Z4copyPfS_j:
	.zero		916


//--------------------- SYMBOLS --------------------------

	.type		.nv.reservedSmem.offset0,@object
	.size		.nv.reservedSmem.offset0,0x4
